//
// Generated by NVIDIA NVVM Compiler
//
// Compiler Build ID: CL-36424714
// Cuda compilation tools, release 13.0, V13.0.88
// Based on NVVM 20.0.0
//

.version 9.0
.target sm_100
.address_size 64

	// .globl	_Z10foo_kerneli
.extern .func  (.param .b32 func_retval0) vprintf
(
	.param .b64 vprintf_param_0,
	.param .b64 vprintf_param_1
)
;
.global .align 1 .b8 $str[11] = {76, 111, 111, 112, 58, 32, 37, 100, 32, 10};

.visible .entry _Z10foo_kerneli(
	.param .u32 _Z10foo_kerneli_param_0
)
{
	.local .align 8 .b8 	__local_depot0[8];
	.reg .b64 	%SP;
	.reg .b64 	%SPL;
	.reg .b32 	%r<4>;
	.reg .b64 	%rd<5>;

	mov.u64 	%SPL, __local_depot0;
	cvta.local.u64 	%SP, %SPL;
	ld.param.u32 	%r1, [_Z10foo_kerneli_param_0];
	add.u64 	%rd1, %SP, 0;
	add.u64 	%rd2, %SPL, 0;
	st.local.u32 	[%rd2], %r1;
	mov.u64 	%rd3, $str;
	cvta.global.u64 	%rd4, %rd3;
	{ // callseq 0, 0
	.param .b64 param0;
	st.param.b64 	[param0], %rd4;
	.param .b64 param1;
	st.param.b64 	[param1], %rd1;
	.param .b32 retval0;
	call.uni (retval0), 
	vprintf, 
	(
	param0, 
	param1
	);
	ld.param.b32 	%r2, [retval0];
	} // callseq 0
	ret;

}


// ===== COMPILED SASS (sm_100) =====

	.target	sm_100

	.elftype	@"ET_EXEC"


//--------------------- .note.nv.tkinfo           --------------------------
	.section	.note.nv.tkinfo,"",@"SHT_NOTE"
	.sectionflags	@"SHF_NOTE_NV_TKINFO"
	.tkinfo
        /*0018*/ 	.word	0x00000002
        /*0030*/ 	.string	""
        /*0030*/ 	.string	"ptxas"
        /*0030*/ 	.string	"Cuda compilation tools, release 13.0, V13.0.88"
        /*0030*/ 	.string	"Build cuda_13.0.r13.0/compiler.36424714_0"
        /*0030*/ 	.string	"-arch sm_100 -m 64 "



//--------------------- .note.nv.cuinfo           --------------------------
	.section	.note.nv.cuinfo,"",@"SHT_NOTE"
	.sectionflags	@"SHF_NOTE_NV_CUINFO"
        /*0018*/ 	.short	0x0002
        /*001a*/ 	.short	0x0064
        /*001c*/ 	.short	0x0082
	.zero		2


//--------------------- .nv.info                  --------------------------
	.section	.nv.info,"",@"SHT_CUDA_INFO"
	.align	4


	//----- nvinfo : EIATTR_REGCOUNT
	.align		4
        /*0000*/ 	.byte	0x04, 0x2f
        /*0002*/ 	.short	(.L_2 - .L_1)
	.align		4
.L_1:
        /*0004*/ 	.word	index@(_Z10foo_kerneli)
        /*0008*/ 	.word	0x00000018


	//----- nvinfo : EIATTR_FRAME_SIZE
	.align		4
.L_2:
        /*000c*/ 	.byte	0x04, 0x11
        /*000e*/ 	.short	(.L_4 - .L_3)
	.align		4
.L_3:
        /*0010*/ 	.word	index@(_Z10foo_kerneli)
        /*0014*/ 	.word	0x00000008


	//----- nvinfo : EIATTR_MIN_STACK_SIZE
	.align		4
.L_4:
        /*0018*/ 	.byte	0x04, 0x12
        /*001a*/ 	.short	(.L_6 - .L_5)
	.align		4
.L_5:
        /*001c*/ 	.word	index@(_Z10foo_kerneli)
        /*0020*/ 	.word	0x00000008
.L_6:


//--------------------- .nv.compat                --------------------------
	.section	.nv.compat,"",@"SHT_CUDA_COMPAT_INFO"
	.align	4
        /*0000*/ 	.byte	0x02, 0x09, 0x00, 0x00, 0x02, 0x02, 0x01, 0x00, 0x02, 0x05, 0x05, 0x00, 0x03, 0x07, 0x01, 0x01
        /*0010*/ 	.byte	0x02, 0x03, 0x00, 0x00, 0x02, 0x06, 0x01, 0x00, 0x04, 0x0b, 0x08, 0x00, 0x09, 0x00, 0x00, 0x00
        /*0020*/ 	.byte	0x00, 0x00, 0x00, 0x00


//--------------------- .nv.info._Z10foo_kerneli  --------------------------
	.section	.nv.info._Z10foo_kerneli,"",@"SHT_CUDA_INFO"
	.sectionflags	@""
	.align	4


	//----- nvinfo : EIATTR_CUDA_API_VERSION
	.align		4
        /*0000*/ 	.byte	0x04, 0x37
        /*0002*/ 	.short	(.L_8 - .L_7)
.L_7:
        /*0004*/ 	.word	0x00000082


	//----- nvinfo : EIATTR_KPARAM_INFO
	.align		4
.L_8:
        /*0008*/ 	.byte	0x04, 0x17
        /*000a*/ 	.short	(.L_10 - .L_9)
.L_9:
        /*000c*/ 	.word	0x00000000
        /*0010*/ 	.short	0x0000
        /*0012*/ 	.short	0x0000
        /*0014*/ 	.byte	0x00, 0xf0, 0x11, 0x00


	//----- nvinfo : EIATTR_SPARSE_MMA_MASK
	.align		4
.L_10:
        /*0018*/ 	.byte	0x03, 0x50
        /*001a*/ 	.short	0x0000


	//----- nvinfo : EIATTR_MAXREG_COUNT
	.align		4
        /*001c*/ 	.byte	0x03, 0x1b
        /*001e*/ 	.short	0x00ff


	//----- nvinfo : EIATTR_EXTERNS
	.align		4
        /*0020*/ 	.byte	0x04, 0x0f
        /*0022*/ 	.short	(.L_12 - .L_11)


	//   ....[0]....
	.align		4
.L_11:
        /*0024*/ 	.word	index@(vprintf)


	//----- nvinfo : EIATTR_MERCURY_ISA_VERSION
	.align		4
.L_12:
        /*0028*/ 	.byte	0x03, 0x5f
        /*002a*/ 	.short	0x0101


	//----- nvinfo : EIATTR_VRC_CTA_INIT_COUNT
	.align		4
        /*002c*/ 	.byte	0x02, 0x4a
	.zero		1
	.zero		1


	//----- nvinfo : EIATTR_SYSCALL_OFFSETS
	.align		4
        /*0030*/ 	.byte	0x04, 0x46
        /*0032*/ 	.short	(.L_14 - .L_13)


	//   ....[0]....
.L_13:
        /*0034*/ 	.word	0x000000e0


	//----- nvinfo : EIATTR_EXIT_INSTR_OFFSETS
	.align		4
.L_14:
        /*0038*/ 	.byte	0x04, 0x1c
        /*003a*/ 	.short	(.L_16 - .L_15)


	//   ....[0]....
.L_15:
        /*003c*/ 	.word	0x000000f0


	//----- nvinfo : EIATTR_CBANK_PARAM_SIZE
	.align		4
.L_16:
        /*0040*/ 	.byte	0x03, 0x19
        /*0042*/ 	.short	0x0004


	//----- nvinfo : EIATTR_PARAM_CBANK
	.align		4
        /*0044*/ 	.byte	0x04, 0x0a
        /*0046*/ 	.short	(.L_18 - .L_17)
	.align		4
.L_17:
        /*0048*/ 	.word	index@(.nv.constant0._Z10foo_kerneli)
        /*004c*/ 	.short	0x0380
        /*004e*/ 	.short	0x0004


	//----- nvinfo : EIATTR_SW_WAR
	.align		4
.L_18:
        /*0050*/ 	.byte	0x04, 0x36
        /*0052*/ 	.short	(.L_20 - .L_19)
.L_19:
        /*0054*/ 	.word	0x00000008
.L_20:


//--------------------- .nv.callgraph             --------------------------
	.section	.nv.callgraph,"",@"SHT_CUDA_CALLGRAPH"
	.align	4
	.sectionentsize	8
	.align		4
        /*0000*/ 	.word	0x00000000
	.align		4
        /*0004*/ 	.word	0xffffffff
	.align		4
        /*0008*/ 	.word	index@(_Z10foo_kerneli)
	.align		4
        /*000c*/ 	.word	index@(vprintf)
	.align		4
        /*0010*/ 	.word	0x00000000
	.align		4
        /*0014*/ 	.word	0xfffffffe
	.align		4
        /*0018*/ 	.word	0x00000000
	.align		4
        /*001c*/ 	.word	0xfffffffd
	.align		4
        /*0020*/ 	.word	0x00000000
	.align		4
        /*0024*/ 	.word	0xfffffffc


//--------------------- .nv.constant4             --------------------------
	.section	.nv.constant4,"a",@progbits
	.align	8
	.align		8
.nv.constant4:
        /*0000*/ 	.dword	vprintf
	.align		8
        /*0008*/ 	.dword	$str


//--------------------- .text._Z10foo_kerneli     --------------------------
	.section	.text._Z10foo_kerneli,"ax",@progbits
	.align	128
        .global         _Z10foo_kerneli
        .type           _Z10foo_kerneli,@function
        .size           _Z10foo_kerneli,(.L_x_2 - _Z10foo_kerneli)
        .other          _Z10foo_kerneli,@"STO_CUDA_ENTRY STV_DEFAULT"
_Z10foo_kerneli:
.text._Z10foo_kerneli:
[----:B------:R-:W0:Y:S08]  /*0000*/  LDC R1, c[0x0][0x37c] ;  /* 0x0000df00ff017b82 */ /* 0x000e300000000800 */
[----:B------:R-:W1:Y:S01]  /*0010*/  LDC R8, c[0x0][0x380] ;  /* 0x0000e000ff087b82 */ /* 0x000e620000000800 */
[----:B0-----:R-:W-:Y:S01]  /*0020*/  VIADD R1, R1, 0xfffffff8 ;  /* 0xfffffff801017836 */ /* 0x001fe20000000000 */
[----:B------:R-:W-:Y:S01]  /*0030*/  MOV R0, 0x0 ;  /* 0x0000000000007802 */ /* 0x000fe20000000f00 */
[----:B------:R-:W0:Y:S01]  /*0040*/  LDCU UR4, c[0x0][0x2f8] ;  /* 0x00005f00ff0477ac */ /* 0x000e220008000800 */
[----:B------:R-:W2:Y:S04]  /*0050*/  LDCU.64 UR6, c[0x4][0x8] ;  /* 0x01000100ff0677ac */ /* 0x000ea80008000a00 */
[----:B------:R3:W4:Y:S01]  /*0060*/  LDC.64 R2, c[0x4][R0] ;  /* 0x0100000000027b82 */ /* 0x0007220000000a00 */
[----:B------:R-:W5:Y:S01]  /*0070*/  LDCU UR5, c[0x0][0x2fc] ;  /* 0x00005f80ff0577ac */ /* 0x000f620008000800 */
[----:B0-----:R-:W-:Y:S01]  /*0080*/  IADD3 R6, P0, PT, R1, UR4, RZ ;  /* 0x0000000401067c10 */ /* 0x001fe2000ff1e0ff */
[----:B-1----:R3:W-:Y:S01]  /*0090*/  STL [R1], R8 ;  /* 0x0000000801007387 */ /* 0x0027e20000100800 */
[----:B--2---:R-:W-:Y:S01]  /*00a0*/  IMAD.U32 R4, RZ, RZ, UR6 ;  /* 0x00000006ff047e24 */ /* 0x004fe2000f8e00ff */
[----:B------:R-:W-:-:S02]  /*00b0*/  MOV R5, UR7 ;  /* 0x0000000700057c02 */ /* 0x000fc40008000f00 */
[----:B-----5:R-:W-:-:S08]  /*00c0*/  IMAD.X R7, RZ, RZ, UR5, P0 ;  /* 0x00000005ff077e24 */ /* 0x020fd000080e06ff */
[----:B------:R-:W-:-:S07]  /*00d0*/  LEPC R20, `(.L_x_0) ;  /* 0x000000001014794e */ /* 0x000fce0000000000 */
[----:B---34-:R-:W-:Y:S05]  /*00e0*/  CALL.ABS.NOINC R2 ;  /* 0x0000000002007343 */ /* 0x018fea0003c00000 */
.L_x_0:
[----:B------:R-:W-:Y:S05]  /*00f0*/  EXIT ;  /* 0x000000000000794d */ /* 0x000fea0003800000 */
.L_x_1:
[----:B------:R-:W-:-:S00]  /*0100*/  BRA `(.L_x_1) ;  /* 0xfffffffc00fc7947 */ /* 0x000fc0000383ffff */
[----:B------:R-:W-:-:S00]  /*0110*/  NOP ;  /* 0x0000000000007918 */ /* 0x000fc00000000000 */
        /* <DEDUP_REMOVED lines=14> */
.L_x_2:


//--------------------- .nv.global.init           --------------------------
	.section	.nv.global.init,"aw",@progbits
.nv.global.init:
	.type		$str,@object
	.size		$str,(.L_0 - $str)
$str:
        /*0000*/ 	.byte	0x4c, 0x6f, 0x6f, 0x70, 0x3a, 0x20, 0x25, 0x64, 0x20, 0x0a, 0x00
.L_0:


//--------------------- .nv.shared.reserved.0     --------------------------
	.section	.nv.shared.reserved.0,"aw",@nobits
	.weak		__nv_reservedSMEM_offset_0_alias
	.size		__nv_reservedSMEM_offset_0_alias, 0, 64
	.other		__nv_reservedSMEM_offset_0_alias,@"STO_CUDA_RESERVED_SHARED STV_DEFAULT"
__nv_reservedSMEM_offset_0_alias:
	.zero		0
	.zero		64


//--------------------- .nv.constant0._Z10foo_kerneli --------------------------
	.section	.nv.constant0._Z10foo_kerneli,"a",@progbits
	.sectionflags	@""
	.align	4
.nv.constant0._Z10foo_kerneli:
	.zero		900


//--------------------- SYMBOLS --------------------------

	.type		.nv.reservedSmem.offset0,@object
	.size		.nv.reservedSmem.offset0,0x4
	.type		vprintf,@function
